	.headerflags	@"EF_CUDA_TEXMODE_UNIFIED EF_CUDA_64BIT_ADDRESS EF_CUDA_ACCELERATORS EF_CUDA_SM90 EF_CUDA_VIRTUAL_SM(EF_CUDA_SM90)"
	.elftype	@"ET_EXEC"


//--------------------- .nv.info                  --------------------------
	.section	.nv.info,"",@"SHT_CUDA_INFO"
	.align	4


	//----- nvinfo : EIATTR_REGCOUNT
	.align		4
        /*0000*/ 	.byte	0x04, 0x2f
        /*0002*/ 	.short	(.L_1 - .L_0)
	.align		4
.L_0:
        /*0004*/ 	.word	index@(triton_poi_fused_convolution_div_relu_sub_3)
        /*0008*/ 	.word	0x0000001f


	//----- nvinfo : EIATTR_MIN_STACK_SIZE
	.align		4
.L_1:
        /*000c*/ 	.byte	0x04, 0x12
        /*000e*/ 	.short	(.L_3 - .L_2)
	.align		4
.L_2:
        /*0010*/ 	.word	index@(triton_poi_fused_convolution_div_relu_sub_3)
        /*0014*/ 	.word	0x00000000


	//----- nvinfo : EIATTR_FRAME_SIZE
	.align		4
.L_3:
        /*0018*/ 	.byte	0x04, 0x11
        /*001a*/ 	.short	(.L_5 - .L_4)
	.align		4
.L_4:
        /*001c*/ 	.word	index@(triton_poi_fused_convolution_div_relu_sub_3)
        /*0020*/ 	.word	0x00000000


	//----- nvinfo : EIATTR_MIN_STACK_SIZE
	.align		4
.L_5:
        /*0024*/ 	.byte	0x04, 0x12
        /*0026*/ 	.short	(.L_7 - .L_6)
	.align		4
.L_6:
        /*0028*/ 	.word	index@(triton_poi_fused_convolution_div_relu_sub_3)
        /*002c*/ 	.word	0x00000000
.L_7:


//--------------------- .nv.info.triton_poi_fused_convolution_div_relu_sub_3 --------------------------
	.section	.nv.info.triton_poi_fused_convolution_div_relu_sub_3,"",@"SHT_CUDA_INFO"
	.sectionflags	@""
	.align	4


	//----- nvinfo : EIATTR_CUDA_API_VERSION
	.align		4
        /*0000*/ 	.byte	0x04, 0x37
        /*0002*/ 	.short	(.L_9 - .L_8)
.L_8:
        /*0004*/ 	.word	0x0000007c


	//----- nvinfo : EIATTR_KPARAM_INFO
	.align		4
.L_9:
        /*0008*/ 	.byte	0x04, 0x17
        /*000a*/ 	.short	(.L_11 - .L_10)
.L_10:
        /*000c*/ 	.word	0x00000000
        /*0010*/ 	.short	0x0003
        /*0012*/ 	.short	0x0014
        /*0014*/ 	.byte	0x00, 0xf0, 0x11, 0x00


	//----- nvinfo : EIATTR_KPARAM_INFO
	.align		4
.L_11:
        /*0018*/ 	.byte	0x04, 0x17
        /*001a*/ 	.short	(.L_13 - .L_12)
.L_12:
        /*001c*/ 	.word	0x00000000
        /*0020*/ 	.short	0x0002
        /*0022*/ 	.short	0x0010
        /*0024*/ 	.byte	0x00, 0xf0, 0x11, 0x00


	//----- nvinfo : EIATTR_KPARAM_INFO
	.align		4
.L_13:
        /*0028*/ 	.byte	0x04, 0x17
        /*002a*/ 	.short	(.L_15 - .L_14)
.L_14:
        /*002c*/ 	.word	0x00000000
        /*0030*/ 	.short	0x0001
        /*0032*/ 	.short	0x0008
        /*0034*/ 	.byte	0x00, 0xf4, 0x21, 0x00


	//----- nvinfo : EIATTR_KPARAM_INFO
	.align		4
.L_15:
        /*0038*/ 	.byte	0x04, 0x17
        /*003a*/ 	.short	(.L_17 - .L_16)
.L_16:
        /*003c*/ 	.word	0x00000000
        /*0040*/ 	.short	0x0000
        /*0042*/ 	.short	0x0000
        /*0044*/ 	.byte	0x00, 0xf4, 0x21, 0x00


	//----- nvinfo : EIATTR_SPARSE_MMA_MASK
	.align		4
.L_17:
        /*0048*/ 	.byte	0x03, 0x50
        /*004a*/ 	.short	0x0000


	//----- nvinfo : EIATTR_MAXREG_COUNT
	.align		4
        /*004c*/ 	.byte	0x03, 0x1b
        /*004e*/ 	.short	0x00ff


	//----- nvinfo : EIATTR_EXIT_INSTR_OFFSETS
	.align		4
        /*0050*/ 	.byte	0x04, 0x1c
        /*0052*/ 	.short	(.L_19 - .L_18)


	//   ....[0]....
.L_18:
        /*0054*/ 	.word	0x000005e0


	//   ....[1]....
        /*0058*/ 	.word	0x00000630


	//----- nvinfo : EIATTR_REQNTID
	.align		4
.L_19:
        /*005c*/ 	.byte	0x04, 0x10
        /*005e*/ 	.short	(.L_21 - .L_20)
.L_20:
        /*0060*/ 	.word	0x00000080
        /*0064*/ 	.word	0x00000001
        /*0068*/ 	.word	0x00000001


	//----- nvinfo : EIATTR_CBANK_PARAM_SIZE
	.align		4
.L_21:
        /*006c*/ 	.byte	0x03, 0x19
        /*006e*/ 	.short	0x0018


	//----- nvinfo : EIATTR_PARAM_CBANK
	.align		4
        /*0070*/ 	.byte	0x04, 0x0a
        /*0072*/ 	.short	(.L_23 - .L_22)
	.align		4
.L_22:
        /*0074*/ 	.word	index@(.nv.constant0.triton_poi_fused_convolution_div_relu_sub_3)
        /*0078*/ 	.short	0x0210
        /*007a*/ 	.short	0x0018


	//----- nvinfo : EIATTR_SW_WAR
	.align		4
.L_23:
        /*007c*/ 	.byte	0x04, 0x36
        /*007e*/ 	.short	(.L_25 - .L_24)
.L_24:
        /*0080*/ 	.word	0x00000008
.L_25:


//--------------------- .nv.callgraph             --------------------------
	.section	.nv.callgraph,"",@"SHT_CUDA_CALLGRAPH"
	.align	4
	.sectionentsize	8
	.align		4
        /*0000*/ 	.word	0x00000000
	.align		4
        /*0004*/ 	.word	0xffffffff
	.align		4
        /*0008*/ 	.word	0x00000000
	.align		4
        /*000c*/ 	.word	0xfffffffe
	.align		4
        /*0010*/ 	.word	0x00000000
	.align		4
        /*0014*/ 	.word	0xfffffffd
	.align		4
        /*0018*/ 	.word	0x00000000
	.align		4
        /*001c*/ 	.word	0xfffffffc


//--------------------- .text.triton_poi_fused_convolution_div_relu_sub_3 --------------------------
	.section	.text.triton_poi_fused_convolution_div_relu_sub_3,"ax",@progbits
	.sectionflags	@"SHF_BARRIERS=1"
	.align	128
        .global         triton_poi_fused_convolution_div_relu_sub_3
        .type           triton_poi_fused_convolution_div_relu_sub_3,@function
        .size           triton_poi_fused_convolution_div_relu_sub_3,(.L_x_1 - triton_poi_fused_convolution_div_relu_sub_3)
        .other          triton_poi_fused_convolution_div_relu_sub_3,@"STO_CUDA_ENTRY STV_DEFAULT"
triton_poi_fused_convolution_div_relu_sub_3:
.text.triton_poi_fused_convolution_div_relu_sub_3:
[----:B------:R-:W0:Y:S01]  /*0000*/  LDC R1, c[0x0][0x28] ;  /* 0x00000a00ff017b82 */ /* 0x000e220000000800 */
[----:B------:R-:W1:Y:S07]  /*0010*/  S2R R0, SR_CTAID.X ;  /* 0x0000000000007919 */ /* 0x000e6e0000002500 */
[----:B------:R-:W2:Y:S01]  /*0020*/  LDC.64 R14, c[0x0][0x210] ;  /* 0x00008400ff0e7b82 */ /* 0x000ea20000000a00 */
[----:B------:R-:W-:Y:S01]  /*0030*/  IMAD.MOV.U32 R19, RZ, RZ, RZ ;  /* 0x000000ffff137224 */ /* 0x000fe200078e00ff */
[----:B------:R-:W-:Y:S01]  /*0040*/  ULDC.64 UR6, c[0x0][0x208] ;  /* 0x0000820000067ab9 */ /* 0x000fe20000000a00 */
[----:B------:R-:W3:Y:S01]  /*0050*/  S2R R21, SR_TID.X ;  /* 0x0000000000157919 */ /* 0x000ee20000002100 */
[----:B------:R-:W4:Y:S01]  /*0060*/  S2R R18, SR_CTAID.Y ;  /* 0x0000000000127919 */ /* 0x000f220000002600 */
[----:B------:R-:W-:-:S02]  /*0070*/  IMAD.MOV.U32 R20, RZ, RZ, RZ ;  /* 0x000000ffff147224 */ /* 0x000fc400078e00ff */
[----:B-1----:R-:W-:Y:S01]  /*0080*/  IMAD.SHL.U32 R0, R0, 0x10, RZ ;  /* 0x0000001000007824 */ /* 0x002fe200078e00ff */
[----:B---3--:R-:W-:-:S04]  /*0090*/  SHF.R.U32.HI R17, RZ, 0x4, R21 ;  /* 0x00000004ff117819 */ /* 0x008fc80000011615 */
[----:B------:R-:W-:Y:S01]  /*00a0*/  LOP3.LUT R6, R0, 0xf, R21, 0xf8, !PT ;  /* 0x0000000f00067812 */ /* 0x000fe200078ef815 */
[----:B----4-:R-:W-:Y:S01]  /*00b0*/  IMAD.SHL.U32 R16, R18, 0x40, RZ ;  /* 0x0000004012107824 */ /* 0x010fe200078e00ff */
[----:B------:R-:W-:Y:S02]  /*00c0*/  SGXT.U32 R17, R17, 0x3 ;  /* 0x000000031111781a */ /* 0x000fe40000000000 */
[----:B------:R-:W-:Y:S02]  /*00d0*/  ISETP.GE.AND P0, PT, R6, 0x9, PT ;  /* 0x000000090600780c */ /* 0x000fe40003f06270 */
[----:B------:R-:W-:Y:S02]  /*00e0*/  LOP3.LUT R2, R16, R17, RZ, 0xfc, !PT ;  /* 0x0000001110027212 */ /* 0x000fe400078efcff */
[----:B------:R-:W-:Y:S02]  /*00f0*/  LOP3.LUT R3, R16, 0x8, R17, 0xfe, !PT ;  /* 0x0000000810037812 */ /* 0x000fe400078efe11 */
[----:B------:R-:W-:Y:S01]  /*0100*/  LOP3.LUT R4, R16, 0x10, R17, 0xfe, !PT ;  /* 0x0000001010047812 */ /* 0x000fe200078efe11 */
[--C-:B------:R-:W-:Y:S01]  /*0110*/  IMAD R27, R2, 0x9, R6.reuse ;  /* 0x00000009021b7824 */ /* 0x100fe200078e0206 */
        /* <DEDUP_REMOVED lines=9> */
[----:B------:R-:W-:-:S02]  /*01b0*/  IMAD R11, R11, 0x9, R6 ;  /* 0x000000090b0b7824 */ /* 0x000fc400078e0206 */
[--C-:B------:R-:W-:Y:S02]  /*01c0*/  IMAD R13, R13, 0x9, R6.reuse ;  /* 0x000000090d0d7824 */ /* 0x100fe400078e0206 */
[----:B------:R-:W-:Y:S02]  /*01d0*/  IMAD R23, R23, 0x9, R6 ;  /* 0x0000000917177824 */ /* 0x000fe400078e0206 */
[----:B--2---:R-:W-:-:S04]  /*01e0*/  IMAD.WIDE R26, R27, 0x4, R14 ;  /* 0x000000041b1a7825 */ /* 0x004fc800078e020e */
[--C-:B------:R-:W-:Y:S01]  /*01f0*/  IMAD.WIDE R2, R3, 0x4, R14.reuse ;  /* 0x0000000403027825 */ /* 0x100fe200078e020e */
[----:B------:R1:W2:Y:S01]  /*0200*/  @!P0 LDG.E.EL R19, desc[UR6][R26.64] ;  /* 0x000000061a138981 */ /* 0x0002a2000c2e1900 */
[----:B------:R-:W-:Y:S02]  /*0210*/  CS2R R24, SRZ ;  /* 0x0000000000187805 */ /* 0x000fe4000001ff00 */
[--C-:B------:R-:W-:Y:S01]  /*0220*/  IMAD.WIDE R4, R5, 0x4, R14.reuse ;  /* 0x0000000405047825 */ /* 0x100fe200078e020e */
[----:B------:R3:W4:Y:S03]  /*0230*/  @!P0 LDG.E.EL R20, desc[UR6][R2.64] ;  /* 0x0000000602148981 */ /* 0x000726000c2e1900 */
[----:B------:R-:W-:-:S04]  /*0240*/  IMAD.WIDE R6, R7, 0x4, R14 ;  /* 0x0000000407067825 */ /* 0x000fc800078e020e */
[----:B------:R-:W-:-:S04]  /*0250*/  IMAD.WIDE R8, R9, 0x4, R14 ;  /* 0x0000000409087825 */ /* 0x000fc800078e020e */
[----:B------:R-:W-:-:S04]  /*0260*/  IMAD.WIDE R10, R11, 0x4, R14 ;  /* 0x000000040b0a7825 */ /* 0x000fc800078e020e */
[--C-:B------:R-:W-:Y:S01]  /*0270*/  IMAD.WIDE R12, R13, 0x4, R14.reuse ;  /* 0x000000040d0c7825 */ /* 0x100fe200078e020e */
[----:B-1----:R-:W-:Y:S01]  /*0280*/  CS2R R26, SRZ ;  /* 0x00000000001a7805 */ /* 0x002fe2000001ff00 */
[----:B------:R-:W5:Y:S02]  /*0290*/  @!P0 LDG.E.EL R24, desc[UR6][R6.64] ;  /* 0x0000000606188981 */ /* 0x000f64000c2e1900 */
[----:B------:R-:W-:Y:S01]  /*02a0*/  IMAD.WIDE R14, R23, 0x4, R14 ;  /* 0x00000004170e7825 */ /* 0x000fe200078e020e */
[----:B------:R-:W-:Y:S01]  /*02b0*/  HFMA2.MMA R23, -RZ, RZ, 0, 0 ;  /* 0x00000000ff177435 */ /* 0x000fe200000001ff */
[----:B------:R-:W5:Y:S02]  /*02c0*/  @!P0 LDG.E.EL R25, desc[UR6][R10.64] ;  /* 0x000000060a198981 */ /* 0x000f64000c2e1900 */
[----:B------:R-:W-:Y:S02]  /*02d0*/  IMAD.MOV.U32 R22, RZ, RZ, RZ ;  /* 0x000000ffff167224 */ /* 0x000fe400078e00ff */
[----:B------:R-:W5:Y:S04]  /*02e0*/  @!P0 LDG.E.EL R27, desc[UR6][R12.64] ;  /* 0x000000060c1b8981 */ /* 0x000f68000c2e1900 */
[----:B------:R-:W5:Y:S04]  /*02f0*/  @!P0 LDG.E.EL R22, desc[UR6][R4.64] ;  /* 0x0000000604168981 */ /* 0x000f68000c2e1900 */
[----:B------:R1:W5:Y:S04]  /*0300*/  @!P0 LDG.E.EL R23, desc[UR6][R8.64] ;  /* 0x0000000608178981 */ /* 0x000368000c2e1900 */
[----:B------:R-:W5:Y:S01]  /*0310*/  @!P0 LDG.E.EL R26, desc[UR6][R14.64] ;  /* 0x000000060e1a8981 */ /* 0x000f62000c2e1900 */
[----:B------:R-:W1:Y:S01]  /*0320*/  S2UR UR5, SR_CgaCtaId ;  /* 0x00000000000579c3 */ /* 0x000e620000008800 */
[----:B---3--:R-:W-:Y:S01]  /*0330*/  IMAD.SHL.U32 R2, R21, 0x40, RZ ;  /* 0x0000004015027824 */ /* 0x008fe200078e00ff */
[----:B------:R-:W-:-:S04]  /*0340*/  UMOV UR4, 0x400 ;  /* 0x0000040000047882 */ /* 0x000fc80000000000 */
[----:B------:R-:W-:-:S04]  /*0350*/  LOP3.LUT R2, R2, 0x3c0, RZ, 0xc0, !PT ;  /* 0x000003c002027812 */ /* 0x000fc800078ec0ff */
[----:B------:R-:W-:Y:S01]  /*0360*/  LOP3.LUT R3, R2, R17, RZ, 0xfc, !PT ;  /* 0x0000001102037212 */ /* 0x000fe200078efcff */
[----:B01----:R-:W-:-:S06]  /*0370*/  UPRMT UR4, UR5, 0x654, UR4 ;  /* 0x0000065405047896 */ /* 0x003fcc0008000004 */
[----:B------:R-:W-:-:S05]  /*0380*/  LEA.HI R2, R2, UR4, RZ, 0x1e ;  /* 0x0000000402027c11 */ /* 0x000fca000f8ff0ff */
[----:B------:R-:W-:Y:S01]  /*0390*/  IMAD R28, R3, 0x4, R2 ;  /* 0x00000004031c7824 */ /* 0x000fe200078e0202 */
[C---:B------:R-:W-:Y:S01]  /*03a0*/  LOP3.LUT R2, R21.reuse, 0x70, RZ, 0xc0, !PT ;  /* 0x0000007015027812 */ /* 0x040fe200078ec0ff */
[----:B------:R-:W-:-:S03]  /*03b0*/  IMAD.SHL.U32 R21, R21, 0x4, RZ ;  /* 0x0000000415157824 */ /* 0x000fc600078e00ff */
[----:B------:R-:W-:Y:S02]  /*03c0*/  IADD3 R3, R2, UR4, RZ ;  /* 0x0000000402037c10 */ /* 0x000fe4000fffe0ff */
[----:B------:R-:W-:-:S05]  /*03d0*/  LOP3.LUT R8, R21, 0x1fc, RZ, 0xc0, !PT ;  /* 0x000001fc15087812 */ /* 0x000fca00078ec0ff */
[----:B------:R-:W-:Y:S01]  /*03e0*/  IMAD R4, R8, 0x4, R3 ;  /* 0x0000000408047824 */ /* 0x000fe200078e0203 */
[----:B------:R-:W-:Y:S02]  /*03f0*/  SHF.R.S32.HI R3, RZ, 0x19, R18 ;  /* 0x00000019ff037819 */ /* 0x000fe40000011412 */
[----:B------:R-:W-:Y:S02]  /*0400*/  LOP3.LUT R16, R16, 0x3c, R21, 0xf8, !PT ;  /* 0x0000003c10107812 */ /* 0x000fe400078ef815 */
[----:B------:R-:W-:-:S04]  /*0410*/  SGXT R3, R3, 0x1 ;  /* 0x000000010303781a */ /* 0x000fc80000000200 */
[----:B------:R-:W-:Y:S02]  /*0420*/  LEA.HI R9, R3, R16, RZ, 0x6 ;  /* 0x0000001003097211 */ /* 0x000fe400078f30ff */
[----:B------:R-:W0:Y:S02]  /*0430*/  LDC.64 R2, c[0x0][0x218] ;  /* 0x00008600ff027b82 */ /* 0x000e240000000a00 */
[----:B------:R-:W-:Y:S02]  /*0440*/  LOP3.LUT R11, R9, 0xffffffc0, RZ, 0xc0, !PT ;  /* 0xffffffc0090b7812 */ /* 0x000fe400078ec0ff */
[----:B------:R-:W-:Y:S02]  /*0450*/  SHF.R.S32.HI R10, RZ, 0x6, R9 ;  /* 0x00000006ff0a7819 */ /* 0x000fe40000011409 */
[----:B------:R-:W-:Y:S01]  /*0460*/  LOP3.LUT R9, R0, R17, RZ, 0xfc, !PT ;  /* 0x0000001100097212 */ /* 0x000fe200078efcff */
[----:B------:R-:W-:Y:S01]  /*0470*/  IMAD.IADD R11, R16, 0x1, -R11 ;  /* 0x00000001100b7824 */ /* 0x000fe200078e0a0b */
[----:B------:R-:W-:-:S02]  /*0480*/  LOP3.LUT R0, R0, 0x8, R17, 0xfe, !PT ;  /* 0x0000000800007812 */ /* 0x000fc400078efe11 */
[----:B------:R-:W-:Y:S01]  /*0490*/  LOP3.LUT R13, R8, 0x200, RZ, 0xfc, !PT ;  /* 0x00000200080d7812 */ /* 0x000fe200078efcff */
[----:B------:R-:W-:Y:S01]  /*04a0*/  IMAD R12, R10, 0x240, R11 ;  /* 0x000002400a0c7824 */ /* 0x000fe200078e020b */
[C---:B------:R-:W-:Y:S02]  /*04b0*/  ISETP.GE.AND P1, PT, R9.reuse, 0x9, PT ;  /* 0x000000090900780c */ /* 0x040fe40003f26270 */
[----:B------:R-:W-:Y:S01]  /*04c0*/  ISETP.GE.AND P0, PT, R0, 0x9, PT ;  /* 0x000000090000780c */ /* 0x000fe20003f06270 */
[----:B------:R-:W-:Y:S01]  /*04d0*/  IMAD R11, R9, 0x40, R12 ;  /* 0x00000040090b7824 */ /* 0x000fe200078e020c */
[----:B------:R-:W-:-:S04]  /*04e0*/  SHF.R.U32.HI R13, RZ, 0x2, R13 ;  /* 0x00000002ff0d7819 */ /* 0x000fc8000001160d */
[----:B------:R-:W-:Y:S01]  /*04f0*/  LOP3.LUT R13, R13, 0xf0, RZ, 0xc0, !PT ;  /* 0x000000f00d0d7812 */ /* 0x000fe200078ec0ff */
[----:B0-----:R-:W-:-:S03]  /*0500*/  IMAD.WIDE R10, R11, 0x4, R2 ;  /* 0x000000040b0a7825 */ /* 0x001fc600078e0202 */
[----:B------:R-:W-:-:S05]  /*0510*/  IADD3 R13, R13, UR4, RZ ;  /* 0x000000040d0d7c10 */ /* 0x000fca000fffe0ff */
[----:B------:R-:W-:Y:S01]  /*0520*/  IMAD R13, R8, 0x4, R13 ;  /* 0x00000004080d7824 */ /* 0x000fe200078e020d */
[----:B--2---:R-:W-:Y:S04]  /*0530*/  STS [R28], R19 ;  /* 0x000000131c007388 */ /* 0x004fe80000000800 */
[----:B----4-:R-:W-:Y:S04]  /*0540*/  STS [R28+0x20], R20 ;  /* 0x000020141c007388 */ /* 0x010fe80000000800 */
[----:B-----5:R-:W-:Y:S04]  /*0550*/  STS [R28+0x60], R24 ;  /* 0x000060181c007388 */ /* 0x020fe80000000800 */
[----:B------:R-:W-:Y:S04]  /*0560*/  STS [R28+0xa0], R25 ;  /* 0x0000a0191c007388 */ /* 0x000fe80000000800 */
[----:B------:R-:W-:Y:S04]  /*0570*/  STS [R28+0xc0], R27 ;  /* 0x0000c01b1c007388 */ /* 0x000fe80000000800 */
[----:B------:R-:W-:Y:S04]  /*0580*/  STS [R28+0x40], R22 ;  /* 0x000040161c007388 */ /* 0x000fe80000000800 */
[----:B------:R-:W-:Y:S04]  /*0590*/  STS [R28+0x80], R23 ;  /* 0x000080171c007388 */ /* 0x000fe80000000800 */
[----:B------:R-:W-:Y:S01]  /*05a0*/  STS [R28+0xe0], R26 ;  /* 0x0000e01a1c007388 */ /* 0x000fe20000000800 */
[----:B------:R-:W-:Y:S06]  /*05b0*/  BAR.SYNC.DEFER_BLOCKING 0x0 ;  /* 0x0000000000007b1d */ /* 0x000fec0000010000 */
[----:B------:R-:W0:Y:S04]  /*05c0*/  LDS.128 R4, [R4] ;  /* 0x0000000004047984 */ /* 0x000e280000000c00 */
[----:B0-----:R0:W-:Y:S02]  /*05d0*/  @!P1 STG.E.128 desc[UR6][R10.64], R4 ;  /* 0x000000040a009986 */ /* 0x0011e4000c101d06 */
[----:B0-----:R-:W-:Y:S05]  /*05e0*/  @P0 EXIT ;  /* 0x000000000000094d */ /* 0x001fea0003800000 */
[----:B0-----:R-:W0:Y:S01]  /*05f0*/  LDS.128 R8, [R13+0x800] ;  /* 0x000800000d087984 */ /* 0x001e220000000c00 */
[----:B------:R-:W-:-:S04]  /*0600*/  IMAD R5, R0, 0x40, R12 ;  /* 0x0000004000057824 */ /* 0x000fc800078e020c */
[----:B------:R-:W-:-:S05]  /*0610*/  IMAD.WIDE R2, R5, 0x4, R2 ;  /* 0x0000000405027825 */ /* 0x000fca00078e0202 */
[----:B0-----:R-:W-:Y:S01]  /*0620*/  STG.E.128 desc[UR6][R2.64], R8 ;  /* 0x0000000802007986 */ /* 0x001fe2000c101d06 */
[----:B------:R-:W-:Y:S05]  /*0630*/  EXIT ;  /* 0x000000000000794d */ /* 0x000fea0003800000 */
.L_x_0:
[----:B------:R-:W-:-:S00]  /*0640*/  BRA `(.L_x_0) ;  /* 0xfffffffc00fc7947 */ /* 0x000fc0000383ffff */
[----:B------:R-:W-:-:S00]  /*0650*/  NOP ;  /* 0x0000000000007918 */ /* 0x000fc00000000000 */
        /* <DEDUP_REMOVED lines=10> */
.L_x_1:


//--------------------- .nv.shared.triton_poi_fused_convolution_div_relu_sub_3 --------------------------
	.section	.nv.shared.triton_poi_fused_convolution_div_relu_sub_3,"aw",@nobits
	.sectionflags	@""
	.align	16
	.zero		1024


//--------------------- .nv.constant0.triton_poi_fused_convolution_div_relu_sub_3 --------------------------
	.section	.nv.constant0.triton_poi_fused_convolution_div_relu_sub_3,"a",@progbits
	.sectionflags	@""
	.align	4
.nv.constant0.triton_poi_fused_convolution_div_relu_sub_3:
	.zero		552
